//
// Generated by NVIDIA NVVM Compiler
//
// Compiler Build ID: CL-36424714
// Cuda compilation tools, release 13.0, V13.0.88
// Based on NVVM 20.0.0
//

.version 9.0
.target sm_100
.address_size 64

	// .globl	_Z10hello_cudav
.extern .func  (.param .b32 func_retval0) vprintf
(
	.param .b64 vprintf_param_0,
	.param .b64 vprintf_param_1
)
;
.global .align 1 .b8 $str[12] = {104, 101, 108, 108, 111, 32, 99, 117, 100, 97, 10};

.visible .entry _Z10hello_cudav()
{
	.reg .b32 	%r<3>;
	.reg .b64 	%rd<3>;

	mov.u64 	%rd1, $str;
	cvta.global.u64 	%rd2, %rd1;
	{ // callseq 0, 0
	.param .b64 param0;
	st.param.b64 	[param0], %rd2;
	.param .b64 param1;
	st.param.b64 	[param1], 0;
	.param .b32 retval0;
	call.uni (retval0), 
	vprintf, 
	(
	param0, 
	param1
	);
	ld.param.b32 	%r1, [retval0];
	} // callseq 0
	ret;

}


// ===== COMPILED SASS (sm_100) =====

	.target	sm_100

	.elftype	@"ET_EXEC"


//--------------------- .note.nv.tkinfo           --------------------------
	.section	.note.nv.tkinfo,"",@"SHT_NOTE"
	.sectionflags	@"SHF_NOTE_NV_TKINFO"
	.tkinfo
        /*0018*/ 	.word	0x00000002
        /*0030*/ 	.string	""
        /*0030*/ 	.string	"ptxas"
        /*0030*/ 	.string	"Cuda compilation tools, release 13.0, V13.0.88"
        /*0030*/ 	.string	"Build cuda_13.0.r13.0/compiler.36424714_0"
        /*0030*/ 	.string	"-arch sm_100 -m 64 "



//--------------------- .note.nv.cuinfo           --------------------------
	.section	.note.nv.cuinfo,"",@"SHT_NOTE"
	.sectionflags	@"SHF_NOTE_NV_CUINFO"
        /*0018*/ 	.short	0x0002
        /*001a*/ 	.short	0x0064
        /*001c*/ 	.short	0x0082
	.zero		2


//--------------------- .nv.info                  --------------------------
	.section	.nv.info,"",@"SHT_CUDA_INFO"
	.align	4


	//----- nvinfo : EIATTR_REGCOUNT
	.align		4
        /*0000*/ 	.byte	0x04, 0x2f
        /*0002*/ 	.short	(.L_2 - .L_1)
	.align		4
.L_1:
        /*0004*/ 	.word	index@(_Z10hello_cudav)
        /*0008*/ 	.word	0x00000018


	//----- nvinfo : EIATTR_FRAME_SIZE
	.align		4
.L_2:
        /*000c*/ 	.byte	0x04, 0x11
        /*000e*/ 	.short	(.L_4 - .L_3)
	.align		4
.L_3:
        /*0010*/ 	.word	index@(_Z10hello_cudav)
        /*0014*/ 	.word	0x00000000


	//----- nvinfo : EIATTR_MIN_STACK_SIZE
	.align		4
.L_4:
        /*0018*/ 	.byte	0x04, 0x12
        /*001a*/ 	.short	(.L_6 - .L_5)
	.align		4
.L_5:
        /*001c*/ 	.word	index@(_Z10hello_cudav)
        /*0020*/ 	.word	0x00000000
.L_6:


//--------------------- .nv.compat                --------------------------
	.section	.nv.compat,"",@"SHT_CUDA_COMPAT_INFO"
	.align	4
        /*0000*/ 	.byte	0x02, 0x09, 0x00, 0x00, 0x02, 0x02, 0x01, 0x00, 0x02, 0x05, 0x05, 0x00, 0x03, 0x07, 0x01, 0x01
        /*0010*/ 	.byte	0x02, 0x03, 0x00, 0x00, 0x02, 0x06, 0x01, 0x00, 0x04, 0x0b, 0x08, 0x00, 0x09, 0x00, 0x00, 0x00
        /*0020*/ 	.byte	0x00, 0x00, 0x00, 0x00


//--------------------- .nv.info._Z10hello_cudav  --------------------------
	.section	.nv.info._Z10hello_cudav,"",@"SHT_CUDA_INFO"
	.sectionflags	@""
	.align	4


	//----- nvinfo : EIATTR_CUDA_API_VERSION
	.align		4
        /*0000*/ 	.byte	0x04, 0x37
        /*0002*/ 	.short	(.L_8 - .L_7)
.L_7:
        /*0004*/ 	.word	0x00000082


	//----- nvinfo : EIATTR_SPARSE_MMA_MASK
	.align		4
.L_8:
        /*0008*/ 	.byte	0x03, 0x50
        /*000a*/ 	.short	0x0000


	//----- nvinfo : EIATTR_MAXREG_COUNT
	.align		4
        /*000c*/ 	.byte	0x03, 0x1b
        /*000e*/ 	.short	0x00ff


	//----- nvinfo : EIATTR_EXTERNS
	.align		4
        /*0010*/ 	.byte	0x04, 0x0f
        /*0012*/ 	.short	(.L_10 - .L_9)


	//   ....[0]....
	.align		4
.L_9:
        /*0014*/ 	.word	index@(vprintf)


	//----- nvinfo : EIATTR_MERCURY_ISA_VERSION
	.align		4
.L_10:
        /*0018*/ 	.byte	0x03, 0x5f
        /*001a*/ 	.short	0x0101


	//----- nvinfo : EIATTR_VRC_CTA_INIT_COUNT
	.align		4
        /*001c*/ 	.byte	0x02, 0x4a
	.zero		1
	.zero		1


	//----- nvinfo : EIATTR_SYSCALL_OFFSETS
	.align		4
        /*0020*/ 	.byte	0x04, 0x46
        /*0022*/ 	.short	(.L_12 - .L_11)


	//   ....[0]....
.L_11:
        /*0024*/ 	.word	0x00000080


	//----- nvinfo : EIATTR_EXIT_INSTR_OFFSETS
	.align		4
.L_12:
        /*0028*/ 	.byte	0x04, 0x1c
        /*002a*/ 	.short	(.L_14 - .L_13)


	//   ....[0]....
.L_13:
        /*002c*/ 	.word	0x00000090


	//----- nvinfo : EIATTR_SW_WAR
	.align		4
.L_14:
        /*0030*/ 	.byte	0x04, 0x36
        /*0032*/ 	.short	(.L_16 - .L_15)
.L_15:
        /*0034*/ 	.word	0x00000008
.L_16:


//--------------------- .nv.callgraph             --------------------------
	.section	.nv.callgraph,"",@"SHT_CUDA_CALLGRAPH"
	.align	4
	.sectionentsize	8
	.align		4
        /*0000*/ 	.word	0x00000000
	.align		4
        /*0004*/ 	.word	0xffffffff
	.align		4
        /*0008*/ 	.word	index@(_Z10hello_cudav)
	.align		4
        /*000c*/ 	.word	index@(vprintf)
	.align		4
        /*0010*/ 	.word	0x00000000
	.align		4
        /*0014*/ 	.word	0xfffffffe
	.align		4
        /*0018*/ 	.word	0x00000000
	.align		4
        /*001c*/ 	.word	0xfffffffd
	.align		4
        /*0020*/ 	.word	0x00000000
	.align		4
        /*0024*/ 	.word	0xfffffffc


//--------------------- .nv.constant4             --------------------------
	.section	.nv.constant4,"a",@progbits
	.align	8
	.align		8
.nv.constant4:
        /*0000*/ 	.dword	vprintf
	.align		8
        /*0008*/ 	.dword	$str


//--------------------- .text._Z10hello_cudav     --------------------------
	.section	.text._Z10hello_cudav,"ax",@progbits
	.align	128
        .global         _Z10hello_cudav
        .type           _Z10hello_cudav,@function
        .size           _Z10hello_cudav,(.L_x_2 - _Z10hello_cudav)
        .other          _Z10hello_cudav,@"STO_CUDA_ENTRY STV_DEFAULT"
_Z10hello_cudav:
.text._Z10hello_cudav:
[----:B------:R-:W0:Y:S01]  /*0000*/  LDC R1, c[0x0][0x37c] ;  /* 0x0000df00ff017b82 */ /* 0x000e220000000800 */
[----:B------:R-:W-:Y:S01]  /*0010*/  MOV R0, 0x0 ;  /* 0x0000000000007802 */ /* 0x000fe20000000f00 */
[----:B------:R-:W1:Y:S01]  /*0020*/  LDCU.64 UR4, c[0x4][0x8] ;  /* 0x01000100ff0477ac */ /* 0x000e620008000a00 */
[----:B------:R-:W-:-:S05]  /*0030*/  CS2R R6, SRZ ;  /* 0x0000000000067805 */ /* 0x000fca000001ff00 */
[----:B------:R2:W3:Y:S01]  /*0040*/  LDC.64 R2, c[0x4][R0] ;  /* 0x0100000000027b82 */ /* 0x0004e20000000a00 */
[----:B-1----:R-:W-:Y:S02]  /*0050*/  IMAD.U32 R4, RZ, RZ, UR4 ;  /* 0x00000004ff047e24 */ /* 0x002fe4000f8e00ff */
[----:B--2---:R-:W-:-:S07]  /*0060*/  IMAD.U32 R5, RZ, RZ, UR5 ;  /* 0x00000005ff057e24 */ /* 0x004fce000f8e00ff */
[----:B------:R-:W-:-:S07]  /*0070*/  LEPC R20, `(.L_x_0) ;  /* 0x000000001014794e */ /* 0x000fce0000000000 */
[----:B0--3--:R-:W-:Y:S05]  /*0080*/  CALL.ABS.NOINC R2 ;  /* 0x0000000002007343 */ /* 0x009fea0003c00000 */
.L_x_0:
[----:B------:R-:W-:Y:S05]  /*0090*/  EXIT ;  /* 0x000000000000794d */ /* 0x000fea0003800000 */
.L_x_1:
[----:B------:R-:W-:-:S00]  /*00a0*/  BRA `(.L_x_1) ;  /* 0xfffffffc00fc7947 */ /* 0x000fc0000383ffff */
[----:B------:R-:W-:-:S00]  /*00b0*/  NOP ;  /* 0x0000000000007918 */ /* 0x000fc00000000000 */
        /* <DEDUP_REMOVED lines=12> */
.L_x_2:


//--------------------- .nv.global.init           --------------------------
	.section	.nv.global.init,"aw",@progbits
.nv.global.init:
	.type		$str,@object
	.size		$str,(.L_0 - $str)
$str:
        /*0000*/ 	.byte	0x68, 0x65, 0x6c, 0x6c, 0x6f, 0x20, 0x63, 0x75, 0x64, 0x61, 0x0a, 0x00
.L_0:


//--------------------- .nv.shared.reserved.0     --------------------------
	.section	.nv.shared.reserved.0,"aw",@nobits
	.weak		__nv_reservedSMEM_offset_0_alias
	.size		__nv_reservedSMEM_offset_0_alias, 0, 64
	.other		__nv_reservedSMEM_offset_0_alias,@"STO_CUDA_RESERVED_SHARED STV_DEFAULT"
__nv_reservedSMEM_offset_0_alias:
	.zero		0
	.zero		64


//--------------------- .nv.constant0._Z10hello_cudav --------------------------
	.section	.nv.constant0._Z10hello_cudav,"a",@progbits
	.sectionflags	@""
	.align	4
.nv.constant0._Z10hello_cudav:
	.zero		896


//--------------------- SYMBOLS --------------------------

	.type		.nv.reservedSmem.offset0,@object
	.size		.nv.reservedSmem.offset0,0x4
	.type		vprintf,@function
